//
// Generated by NVIDIA NVVM Compiler
//
// Compiler Build ID: CL-36424714
// Cuda compilation tools, release 13.0, V13.0.88
// Based on NVVM 20.0.0
//

.version 9.0
.target sm_100
.address_size 64

	// .globl	_Z11cudaProcessPiS_iiPfii

.visible .entry _Z11cudaProcessPiS_iiPfii(
	.param .u64 .ptr .align 1 _Z11cudaProcessPiS_iiPfii_param_0,
	.param .u64 .ptr .align 1 _Z11cudaProcessPiS_iiPfii_param_1,
	.param .u32 _Z11cudaProcessPiS_iiPfii_param_2,
	.param .u32 _Z11cudaProcessPiS_iiPfii_param_3,
	.param .u64 .ptr .align 1 _Z11cudaProcessPiS_iiPfii_param_4,
	.param .u32 _Z11cudaProcessPiS_iiPfii_param_5,
	.param .u32 _Z11cudaProcessPiS_iiPfii_param_6
)
{
	.reg .pred 	%p<10>;
	.reg .b32 	%r<133>;
	.reg .b32 	%f<112>;
	.reg .b64 	%rd<39>;

	ld.param.u64 	%rd7, [_Z11cudaProcessPiS_iiPfii_param_0];
	ld.param.u32 	%r23, [_Z11cudaProcessPiS_iiPfii_param_2];
	ld.param.u64 	%rd8, [_Z11cudaProcessPiS_iiPfii_param_4];
	ld.param.u32 	%r25, [_Z11cudaProcessPiS_iiPfii_param_5];
	ld.param.u32 	%r26, [_Z11cudaProcessPiS_iiPfii_param_6];
	cvta.to.global.u64 	%rd1, %rd8;
	cvta.to.global.u64 	%rd2, %rd7;
	mov.u32 	%r1, %tid.x;
	mov.u32 	%r27, %tid.y;
	mov.u32 	%r28, %ntid.x;
	mov.u32 	%r29, %ntid.y;
	mov.u32 	%r30, %ctaid.x;
	mul.lo.s32 	%r2, %r30, %r28;
	add.s32 	%r3, %r2, %r1;
	mov.u32 	%r31, %ctaid.y;
	mad.lo.s32 	%r4, %r31, %r29, %r27;
	setp.lt.s32 	%p1, %r26, 1;
	mov.f32 	%f106, 0f00000000;
	mov.f32 	%f107, 0f00000000;
	mov.f32 	%f108, 0f00000000;
	@%p1 bra 	$L__BB0_12;
	setp.lt.s32 	%p2, %r25, 1;
	add.s32 	%r32, %r25, -1;
	shr.u32 	%r33, %r32, 31;
	add.s32 	%r34, %r32, %r33;
	shr.s32 	%r35, %r34, 1;
	neg.s32 	%r5, %r35;
	sub.s32 	%r6, %r3, %r35;
	add.s32 	%r7, %r23, -1;
	@%p2 bra 	$L__BB0_12;
	and.b32  	%r8, %r25, 2147483644;
	neg.s32 	%r9, %r8;
	add.s32 	%r37, %r1, %r5;
	add.s32 	%r38, %r37, %r2;
	add.s32 	%r10, %r38, 3;
	add.s32 	%r39, %r26, -1;
	shr.u32 	%r40, %r39, 1;
	sub.s32 	%r11, %r4, %r40;
	mov.f32 	%f108, 0f00000000;
	mov.b32 	%r128, 0;
	mov.f32 	%f107, %f108;
	mov.f32 	%f106, %f108;
$L__BB0_3:
	ld.param.u32 	%r127, [_Z11cudaProcessPiS_iiPfii_param_3];
	setp.lt.u32 	%p3, %r25, 4;
	add.s32 	%r42, %r11, %r128;
	add.s32 	%r43, %r127, -1;
	min.s32 	%r44, %r43, %r42;
	max.s32 	%r45, %r44, 0;
	mul.lo.s32 	%r13, %r45, %r23;
	mul.lo.s32 	%r14, %r128, %r25;
	mov.b32 	%r132, 0;
	@%p3 bra 	$L__BB0_6;
	mul.wide.u32 	%rd9, %r14, 4;
	add.s64 	%rd10, %rd1, %rd9;
	add.s64 	%rd38, %rd10, 8;
	mov.u32 	%r129, %r10;
	mov.u32 	%r130, %r9;
$L__BB0_5:
	.pragma "nounroll";
	add.s32 	%r46, %r129, -2;
	add.s32 	%r47, %r129, -3;
	min.s32 	%r48, %r7, %r47;
	max.s32 	%r49, %r48, 0;
	add.s32 	%r50, %r49, %r13;
	mul.wide.s32 	%rd11, %r50, 4;
	add.s64 	%rd12, %rd2, %rd11;
	ld.global.u32 	%r51, [%rd12];
	and.b32  	%r52, %r51, 255;
	cvt.rn.f32.u32 	%f38, %r52;
	shr.u32 	%r53, %r51, 8;
	and.b32  	%r54, %r53, 255;
	cvt.rn.f32.u32 	%f39, %r54;
	shr.u32 	%r55, %r51, 16;
	and.b32  	%r56, %r55, 255;
	cvt.rn.f32.u32 	%f40, %r56;
	ld.global.f32 	%f41, [%rd38+-8];
	fma.rn.f32 	%f42, %f41, %f38, %f106;
	fma.rn.f32 	%f43, %f41, %f39, %f107;
	fma.rn.f32 	%f44, %f41, %f40, %f108;
	min.s32 	%r57, %r7, %r46;
	max.s32 	%r58, %r57, 0;
	add.s32 	%r59, %r58, %r13;
	mul.wide.s32 	%rd13, %r59, 4;
	add.s64 	%rd14, %rd2, %rd13;
	ld.global.u32 	%r60, [%rd14];
	and.b32  	%r61, %r60, 255;
	cvt.rn.f32.u32 	%f45, %r61;
	shr.u32 	%r62, %r60, 8;
	and.b32  	%r63, %r62, 255;
	cvt.rn.f32.u32 	%f46, %r63;
	shr.u32 	%r64, %r60, 16;
	and.b32  	%r65, %r64, 255;
	cvt.rn.f32.u32 	%f47, %r65;
	ld.global.f32 	%f48, [%rd38+-4];
	fma.rn.f32 	%f49, %f48, %f45, %f42;
	fma.rn.f32 	%f50, %f48, %f46, %f43;
	fma.rn.f32 	%f51, %f48, %f47, %f44;
	add.s32 	%r66, %r129, -1;
	min.s32 	%r67, %r7, %r66;
	max.s32 	%r68, %r67, 0;
	add.s32 	%r69, %r68, %r13;
	mul.wide.s32 	%rd15, %r69, 4;
	add.s64 	%rd16, %rd2, %rd15;
	ld.global.u32 	%r70, [%rd16];
	and.b32  	%r71, %r70, 255;
	cvt.rn.f32.u32 	%f52, %r71;
	shr.u32 	%r72, %r70, 8;
	and.b32  	%r73, %r72, 255;
	cvt.rn.f32.u32 	%f53, %r73;
	shr.u32 	%r74, %r70, 16;
	and.b32  	%r75, %r74, 255;
	cvt.rn.f32.u32 	%f54, %r75;
	ld.global.f32 	%f55, [%rd38];
	fma.rn.f32 	%f56, %f55, %f52, %f49;
	fma.rn.f32 	%f57, %f55, %f53, %f50;
	fma.rn.f32 	%f58, %f55, %f54, %f51;
	min.s32 	%r76, %r7, %r129;
	max.s32 	%r77, %r76, 0;
	add.s32 	%r78, %r77, %r13;
	mul.wide.s32 	%rd17, %r78, 4;
	add.s64 	%rd18, %rd2, %rd17;
	ld.global.u32 	%r79, [%rd18];
	and.b32  	%r80, %r79, 255;
	cvt.rn.f32.u32 	%f59, %r80;
	shr.u32 	%r81, %r79, 8;
	and.b32  	%r82, %r81, 255;
	cvt.rn.f32.u32 	%f60, %r82;
	shr.u32 	%r83, %r79, 16;
	and.b32  	%r84, %r83, 255;
	cvt.rn.f32.u32 	%f61, %r84;
	ld.global.f32 	%f62, [%rd38+4];
	fma.rn.f32 	%f106, %f62, %f59, %f56;
	fma.rn.f32 	%f107, %f62, %f60, %f57;
	fma.rn.f32 	%f108, %f62, %f61, %f58;
	add.s32 	%r130, %r130, 4;
	add.s64 	%rd38, %rd38, 16;
	add.s32 	%r129, %r129, 4;
	setp.ne.s32 	%p4, %r130, 0;
	mov.u32 	%r132, %r8;
	@%p4 bra 	$L__BB0_5;
$L__BB0_6:
	and.b32  	%r85, %r25, 3;
	setp.eq.s32 	%p5, %r85, 0;
	@%p5 bra 	$L__BB0_11;
	setp.eq.s32 	%p6, %r85, 1;
	@%p6 bra 	$L__BB0_9;
	add.s32 	%r86, %r6, %r132;
	min.s32 	%r87, %r7, %r86;
	max.s32 	%r88, %r87, 0;
	add.s32 	%r89, %r88, %r13;
	mul.wide.s32 	%rd19, %r89, 4;
	add.s64 	%rd20, %rd2, %rd19;
	ld.global.u32 	%r90, [%rd20];
	and.b32  	%r91, %r90, 255;
	cvt.rn.f32.u32 	%f64, %r91;
	shr.u32 	%r92, %r90, 8;
	and.b32  	%r93, %r92, 255;
	cvt.rn.f32.u32 	%f65, %r93;
	shr.u32 	%r94, %r90, 16;
	and.b32  	%r95, %r94, 255;
	cvt.rn.f32.u32 	%f66, %r95;
	add.s32 	%r96, %r132, %r14;
	mul.wide.u32 	%rd21, %r96, 4;
	add.s64 	%rd22, %rd1, %rd21;
	ld.global.f32 	%f67, [%rd22];
	fma.rn.f32 	%f68, %f67, %f64, %f106;
	fma.rn.f32 	%f69, %f67, %f65, %f107;
	fma.rn.f32 	%f70, %f67, %f66, %f108;
	add.s32 	%r97, %r86, 1;
	min.s32 	%r98, %r7, %r97;
	max.s32 	%r99, %r98, 0;
	add.s32 	%r100, %r99, %r13;
	mul.wide.s32 	%rd23, %r100, 4;
	add.s64 	%rd24, %rd2, %rd23;
	ld.global.u32 	%r101, [%rd24];
	and.b32  	%r102, %r101, 255;
	cvt.rn.f32.u32 	%f71, %r102;
	shr.u32 	%r103, %r101, 8;
	and.b32  	%r104, %r103, 255;
	cvt.rn.f32.u32 	%f72, %r104;
	shr.u32 	%r105, %r101, 16;
	and.b32  	%r106, %r105, 255;
	cvt.rn.f32.u32 	%f73, %r106;
	cvt.u64.u32 	%rd25, %r14;
	cvt.u64.u32 	%rd26, %r132;
	add.s64 	%rd27, %rd26, %rd25;
	shl.b64 	%rd28, %rd27, 2;
	add.s64 	%rd29, %rd1, %rd28;
	ld.global.f32 	%f74, [%rd29+4];
	fma.rn.f32 	%f106, %f74, %f71, %f68;
	fma.rn.f32 	%f107, %f74, %f72, %f69;
	fma.rn.f32 	%f108, %f74, %f73, %f70;
	add.s32 	%r132, %r132, 2;
$L__BB0_9:
	and.b32  	%r107, %r25, 1;
	setp.eq.b32 	%p7, %r107, 1;
	not.pred 	%p8, %p7;
	@%p8 bra 	$L__BB0_11;
	add.s32 	%r108, %r6, %r132;
	min.s32 	%r109, %r7, %r108;
	max.s32 	%r110, %r109, 0;
	add.s32 	%r111, %r110, %r13;
	mul.wide.s32 	%rd30, %r111, 4;
	add.s64 	%rd31, %rd2, %rd30;
	ld.global.u32 	%r112, [%rd31];
	and.b32  	%r113, %r112, 255;
	cvt.rn.f32.u32 	%f75, %r113;
	shr.u32 	%r114, %r112, 8;
	and.b32  	%r115, %r114, 255;
	cvt.rn.f32.u32 	%f76, %r115;
	shr.u32 	%r116, %r112, 16;
	and.b32  	%r117, %r116, 255;
	cvt.rn.f32.u32 	%f77, %r117;
	add.s32 	%r118, %r132, %r14;
	mul.wide.u32 	%rd32, %r118, 4;
	add.s64 	%rd33, %rd1, %rd32;
	ld.global.f32 	%f78, [%rd33];
	fma.rn.f32 	%f106, %f78, %f75, %f106;
	fma.rn.f32 	%f107, %f78, %f76, %f107;
	fma.rn.f32 	%f108, %f78, %f77, %f108;
$L__BB0_11:
	add.s32 	%r128, %r128, 1;
	setp.ne.s32 	%p9, %r128, %r26;
	@%p9 bra 	$L__BB0_3;
$L__BB0_12:
	ld.param.u64 	%rd37, [_Z11cudaProcessPiS_iiPfii_param_1];
	cvta.to.global.u64 	%rd34, %rd37;
	min.f32 	%f79, %f106, 0f437F0000;
	max.f32 	%f80, %f79, 0f00000000;
	min.f32 	%f81, %f107, 0f437F0000;
	max.f32 	%f82, %f81, 0f00000000;
	min.f32 	%f83, %f108, 0f437F0000;
	max.f32 	%f84, %f83, 0f00000000;
	cvt.rzi.s32.f32 	%r119, %f84;
	shl.b32 	%r120, %r119, 16;
	cvt.rzi.s32.f32 	%r121, %f82;
	shl.b32 	%r122, %r121, 8;
	cvt.rzi.s32.f32 	%r123, %f80;
	or.b32  	%r124, %r122, %r123;
	or.b32  	%r125, %r124, %r120;
	mad.lo.s32 	%r126, %r23, %r4, %r3;
	mul.wide.s32 	%rd35, %r126, 4;
	add.s64 	%rd36, %rd34, %rd35;
	st.global.u32 	[%rd36], %r125;
	ret;

}


// ===== COMPILED SASS (sm_100) =====

	.target	sm_100

	.elftype	@"ET_EXEC"


//--------------------- .note.nv.tkinfo           --------------------------
	.section	.note.nv.tkinfo,"",@"SHT_NOTE"
	.sectionflags	@"SHF_NOTE_NV_TKINFO"
	.tkinfo
        /*0018*/ 	.word	0x00000002
        /*0030*/ 	.string	""
        /*0030*/ 	.string	"ptxas"
        /*0030*/ 	.string	"Cuda compilation tools, release 13.0, V13.0.88"
        /*0030*/ 	.string	"Build cuda_13.0.r13.0/compiler.36424714_0"
        /*0030*/ 	.string	"-arch sm_100 -m 64 "



//--------------------- .note.nv.cuinfo           --------------------------
	.section	.note.nv.cuinfo,"",@"SHT_NOTE"
	.sectionflags	@"SHF_NOTE_NV_CUINFO"
        /*0018*/ 	.short	0x0002
        /*001a*/ 	.short	0x0064
        /*001c*/ 	.short	0x0082
	.zero		2


//--------------------- .nv.info                  --------------------------
	.section	.nv.info,"",@"SHT_CUDA_INFO"
	.align	4


	//----- nvinfo : EIATTR_REGCOUNT
	.align		4
        /*0000*/ 	.byte	0x04, 0x2f
        /*0002*/ 	.short	(.L_1 - .L_0)
	.align		4
.L_0:
        /*0004*/ 	.word	index@(_Z11cudaProcessPiS_iiPfii)
        /*0008*/ 	.word	0x00000020


	//----- nvinfo : EIATTR_FRAME_SIZE
	.align		4
.L_1:
        /*000c*/ 	.byte	0x04, 0x11
        /*000e*/ 	.short	(.L_3 - .L_2)
	.align		4
.L_2:
        /*0010*/ 	.word	index@(_Z11cudaProcessPiS_iiPfii)
        /*0014*/ 	.word	0x00000000


	//----- nvinfo : EIATTR_MIN_STACK_SIZE
	.align		4
.L_3:
        /*0018*/ 	.byte	0x04, 0x12
        /*001a*/ 	.short	(.L_5 - .L_4)
	.align		4
.L_4:
        /*001c*/ 	.word	index@(_Z11cudaProcessPiS_iiPfii)
        /*0020*/ 	.word	0x00000000
.L_5:


//--------------------- .nv.compat                --------------------------
	.section	.nv.compat,"",@"SHT_CUDA_COMPAT_INFO"
	.align	4
        /*0000*/ 	.byte	0x02, 0x09, 0x00, 0x00, 0x02, 0x02, 0x01, 0x00, 0x02, 0x05, 0x05, 0x00, 0x03, 0x07, 0x01, 0x01
        /*0010*/ 	.byte	0x02, 0x03, 0x00, 0x00, 0x02, 0x06, 0x01, 0x00, 0x04, 0x0b, 0x08, 0x00, 0x09, 0x00, 0x00, 0x00
        /*0020*/ 	.byte	0x00, 0x00, 0x00, 0x00


//--------------------- .nv.info._Z11cudaProcessPiS_iiPfii --------------------------
	.section	.nv.info._Z11cudaProcessPiS_iiPfii,"",@"SHT_CUDA_INFO"
	.sectionflags	@""
	.align	4


	//----- nvinfo : EIATTR_CUDA_API_VERSION
	.align		4
        /*0000*/ 	.byte	0x04, 0x37
        /*0002*/ 	.short	(.L_7 - .L_6)
.L_6:
        /*0004*/ 	.word	0x00000082


	//----- nvinfo : EIATTR_KPARAM_INFO
	.align		4
.L_7:
        /*0008*/ 	.byte	0x04, 0x17
        /*000a*/ 	.short	(.L_9 - .L_8)
.L_8:
        /*000c*/ 	.word	0x00000000
        /*0010*/ 	.short	0x0006
        /*0012*/ 	.short	0x0024
        /*0014*/ 	.byte	0x00, 0xf0, 0x11, 0x00


	//----- nvinfo : EIATTR_KPARAM_INFO
	.align		4
.L_9:
        /*0018*/ 	.byte	0x04, 0x17
        /*001a*/ 	.short	(.L_11 - .L_10)
.L_10:
        /*001c*/ 	.word	0x00000000
        /*0020*/ 	.short	0x0005
        /*0022*/ 	.short	0x0020
        /*0024*/ 	.byte	0x00, 0xf0, 0x11, 0x00


	//----- nvinfo : EIATTR_KPARAM_INFO
	.align		4
.L_11:
        /*0028*/ 	.byte	0x04, 0x17
        /*002a*/ 	.short	(.L_13 - .L_12)
.L_12:
        /*002c*/ 	.word	0x00000000
        /*0030*/ 	.short	0x0004
        /*0032*/ 	.short	0x0018
        /*0034*/ 	.byte	0x00, 0xf5, 0x21, 0x00


	//----- nvinfo : EIATTR_KPARAM_INFO
	.align		4
.L_13:
        /*0038*/ 	.byte	0x04, 0x17
        /*003a*/ 	.short	(.L_15 - .L_14)
.L_14:
        /*003c*/ 	.word	0x00000000
        /*0040*/ 	.short	0x0003
        /*0042*/ 	.short	0x0014
        /*0044*/ 	.byte	0x00, 0xf0, 0x11, 0x00


	//----- nvinfo : EIATTR_KPARAM_INFO
	.align		4
.L_15:
        /*0048*/ 	.byte	0x04, 0x17
        /*004a*/ 	.short	(.L_17 - .L_16)
.L_16:
        /*004c*/ 	.word	0x00000000
        /*0050*/ 	.short	0x0002
        /*0052*/ 	.short	0x0010
        /*0054*/ 	.byte	0x00, 0xf0, 0x11, 0x00


	//----- nvinfo : EIATTR_KPARAM_INFO
	.align		4
.L_17:
        /*0058*/ 	.byte	0x04, 0x17
        /*005a*/ 	.short	(.L_19 - .L_18)
.L_18:
        /*005c*/ 	.word	0x00000000
        /*0060*/ 	.short	0x0001
        /*0062*/ 	.short	0x0008
        /*0064*/ 	.byte	0x00, 0xf5, 0x21, 0x00


	//----- nvinfo : EIATTR_KPARAM_INFO
	.align		4
.L_19:
        /*0068*/ 	.byte	0x04, 0x17
        /*006a*/ 	.short	(.L_21 - .L_20)
.L_20:
        /*006c*/ 	.word	0x00000000
        /*0070*/ 	.short	0x0000
        /*0072*/ 	.short	0x0000
        /*0074*/ 	.byte	0x00, 0xf5, 0x21, 0x00


	//----- nvinfo : EIATTR_SPARSE_MMA_MASK
	.align		4
.L_21:
        /*0078*/ 	.byte	0x03, 0x50
        /*007a*/ 	.short	0x0000


	//----- nvinfo : EIATTR_MAXREG_COUNT
	.align		4
        /*007c*/ 	.byte	0x03, 0x1b
        /*007e*/ 	.short	0x00ff


	//----- nvinfo : EIATTR_MERCURY_ISA_VERSION
	.align		4
        /*0080*/ 	.byte	0x03, 0x5f
        /*0082*/ 	.short	0x0101


	//----- nvinfo : EIATTR_VRC_CTA_INIT_COUNT
	.align		4
        /*0084*/ 	.byte	0x02, 0x4a
	.zero		1
	.zero		1


	//----- nvinfo : EIATTR_EXIT_INSTR_OFFSETS
	.align		4
        /*0088*/ 	.byte	0x04, 0x1c
        /*008a*/ 	.short	(.L_23 - .L_22)


	//   ....[0]....
.L_22:
        /*008c*/ 	.word	0x00000d30


	//----- nvinfo : EIATTR_CBANK_PARAM_SIZE
	.align		4
.L_23:
        /*0090*/ 	.byte	0x03, 0x19
        /*0092*/ 	.short	0x0028


	//----- nvinfo : EIATTR_PARAM_CBANK
	.align		4
        /*0094*/ 	.byte	0x04, 0x0a
        /*0096*/ 	.short	(.L_25 - .L_24)
	.align		4
.L_24:
        /*0098*/ 	.word	index@(.nv.constant0._Z11cudaProcessPiS_iiPfii)
        /*009c*/ 	.short	0x0380
        /*009e*/ 	.short	0x0028


	//----- nvinfo : EIATTR_SW_WAR
	.align		4
.L_25:
        /*00a0*/ 	.byte	0x04, 0x36
        /*00a2*/ 	.short	(.L_27 - .L_26)
.L_26:
        /*00a4*/ 	.word	0x00000008
.L_27:


//--------------------- .nv.callgraph             --------------------------
	.section	.nv.callgraph,"",@"SHT_CUDA_CALLGRAPH"
	.align	4
	.sectionentsize	8
	.align		4
        /*0000*/ 	.word	0x00000000
	.align		4
        /*0004*/ 	.word	0xffffffff
	.align		4
        /*0008*/ 	.word	0x00000000
	.align		4
        /*000c*/ 	.word	0xfffffffe
	.align		4
        /*0010*/ 	.word	0x00000000
	.align		4
        /*0014*/ 	.word	0xfffffffd
	.align		4
        /*0018*/ 	.word	0x00000000
	.align		4
        /*001c*/ 	.word	0xfffffffc


//--------------------- .text._Z11cudaProcessPiS_iiPfii --------------------------
	.section	.text._Z11cudaProcessPiS_iiPfii,"ax",@progbits
	.align	128
        .global         _Z11cudaProcessPiS_iiPfii
        .type           _Z11cudaProcessPiS_iiPfii,@function
        .size           _Z11cudaProcessPiS_iiPfii,(.L_x_7 - _Z11cudaProcessPiS_iiPfii)
        .other          _Z11cudaProcessPiS_iiPfii,@"STO_CUDA_ENTRY STV_DEFAULT"
_Z11cudaProcessPiS_iiPfii:
.text._Z11cudaProcessPiS_iiPfii:
[----:B------:R-:W-:Y:S01]  /*0000*/  LDC R1, c[0x0][0x37c] ;  /* 0x0000df00ff017b82 */ /* 0x000fe20000000800 */
[----:B------:R-:W0:Y:S07]  /*0010*/  S2R R0, SR_TID.Y ;  /* 0x0000000000007919 */ /* 0x000e2e0000002200 */
[----:B------:R-:W1:Y:S01]  /*0020*/  S2UR UR5, SR_CTAID.X ;  /* 0x00000000000579c3 */ /* 0x000e620000002500 */
[----:B------:R-:W2:Y:S01]  /*0030*/  LDCU UR6, c[0x0][0x3a4] ;  /* 0x00007480ff0677ac */ /* 0x000ea20008000800 */
[----:B------:R-:W-:Y:S01]  /*0040*/  IMAD.MOV.U32 R11, RZ, RZ, RZ ;  /* 0x000000ffff0b7224 */ /* 0x000fe200078e00ff */
[----:B------:R-:W0:Y:S01]  /*0050*/  S2R R3, SR_CTAID.Y ;  /* 0x0000000000037919 */ /* 0x000e220000002600 */
[----:B------:R-:W1:Y:S01]  /*0060*/  LDCU UR4, c[0x0][0x360] ;  /* 0x00006c00ff0477ac */ /* 0x000e620008000800 */
[----:B------:R-:W3:Y:S01]  /*0070*/  S2R R9, SR_TID.X ;  /* 0x0000000000097919 */ /* 0x000ee20000002100 */
[----:B------:R-:W0:Y:S01]  /*0080*/  LDCU UR7, c[0x0][0x364] ;  /* 0x00006c80ff0777ac */ /* 0x000e220008000800 */
[----:B------:R-:W4:Y:S01]  /*0090*/  LDCU.64 UR10, c[0x0][0x358] ;  /* 0x00006b00ff0a77ac */ /* 0x000f220008000a00 */
[----:B--2---:R-:W-:-:S02]  /*00a0*/  UISETP.GE.AND UP0, UPT, UR6, 0x1, UPT ;  /* 0x000000010600788c */ /* 0x004fc4000bf06270 */
[----:B-1----:R-:W-:Y:S01]  /*00b0*/  UIMAD UR4, UR4, UR5, URZ ;  /* 0x00000005040472a4 */ /* 0x002fe2000f8e02ff */
[----:B0-----:R-:W-:Y:S01]  /*00c0*/  IMAD R0, R3, UR7, R0 ;  /* 0x0000000703007c24 */ /* 0x001fe2000f8e0200 */
[----:B------:R-:W-:-:S04]  /*00d0*/  CS2R R2, SRZ ;  /* 0x0000000000027805 */ /* 0x000fc8000001ff00 */
[----:B---3--:R-:W-:Y:S01]  /*00e0*/  VIADD R5, R9, UR4 ;  /* 0x0000000409057c36 */ /* 0x008fe20008000000 */
[----:B----4-:R-:W-:Y:S06]  /*00f0*/  BRA.U !UP0, `(.L_x_0) ;  /* 0x0000000908c87547 */ /* 0x010fec000b800000 */
[----:B------:R-:W0:Y:S02]  /*0100*/  LDC R6, c[0x0][0x3a0] ;  /* 0x0000e800ff067b82 */ /* 0x000e240000000800 */
[C---:B0-----:R-:W-:Y:S01]  /*0110*/  ISETP.GE.AND P0, PT, R6.reuse, 0x1, PT ;  /* 0x000000010600780c */ /* 0x041fe20003f06270 */
[----:B------:R-:W-:-:S05]  /*0120*/  VIADD R4, R6, 0xffffffff ;  /* 0xffffffff06047836 */ /* 0x000fca0000000000 */
[----:B------:R-:W-:-:S07]  /*0130*/  LEA.HI R4, R4, R4, RZ, 0x1 ;  /* 0x0000000404047211 */ /* 0x000fce00078f08ff */
[----:B------:R-:W-:Y:S05]  /*0140*/  @!P0 BRA `(.L_x_0) ;  /* 0x0000000800b48947 */ /* 0x000fea0003800000 */
[----:B------:R-:W0:Y:S01]  /*0150*/  LDC R10, c[0x0][0x390] ;  /* 0x0000e400ff0a7b82 */ /* 0x000e220000000800 */
[----:B------:R-:W-:Y:S01]  /*0160*/  UIADD3 UR5, UPT, UPT, UR6, -0x1, URZ ;  /* 0xffffffff06057890 */ /* 0x000fe2000fffe0ff */
[----:B------:R-:W-:Y:S02]  /*0170*/  SHF.R.S32.HI R4, RZ, 0x1, R4 ;  /* 0x00000001ff047819 */ /* 0x000fe40000011404 */
[----:B------:R-:W-:Y:S02]  /*0180*/  CS2R R2, SRZ ;  /* 0x0000000000027805 */ /* 0x000fe4000001ff00 */
[----:B------:R-:W-:Y:S01]  /*0190*/  LOP3.LUT R6, R6, 0x7ffffffc, RZ, 0xc0, !PT ;  /* 0x7ffffffc06067812 */ /* 0x000fe200078ec0ff */
[----:B------:R-:W-:Y:S01]  /*01a0*/  USHF.R.U32.HI UR5, URZ, 0x1, UR5 ;  /* 0x00000001ff057899 */ /* 0x000fe20008011605 */
[--C-:B------:R-:W-:Y:S01]  /*01b0*/  IADD3 R9, PT, PT, R9, UR4, -R4.reuse ;  /* 0x0000000409097c10 */ /* 0x100fe2000fffe804 */
[----:B------:R-:W-:Y:S01]  /*01c0*/  IMAD.IADD R7, R5, 0x1, -R4 ;  /* 0x0000000105077824 */ /* 0x000fe200078e0a04 */
[----:B------:R-:W-:Y:S01]  /*01d0*/  UMOV UR4, URZ ;  /* 0x000000ff00047c82 */ /* 0x000fe20008000000 */
[----:B------:R-:W-:-:S02]  /*01e0*/  IMAD.MOV.U32 R11, RZ, RZ, RZ ;  /* 0x000000ffff0b7224 */ /* 0x000fc400078e00ff */
[----:B------:R-:W-:Y:S02]  /*01f0*/  IMAD.MOV R8, RZ, RZ, -R6 ;  /* 0x000000ffff087224 */ /* 0x000fe400078e0a06 */
[----:B------:R-:W-:Y:S02]  /*0200*/  VIADD R9, R9, 0x3 ;  /* 0x0000000309097836 */ /* 0x000fe40000000000 */
[----:B------:R-:W-:Y:S02]  /*0210*/  VIADD R4, R0, -UR5 ;  /* 0x8000000500047c36 */ /* 0x000fe40008000000 */
[----:B0-----:R-:W-:-:S07]  /*0220*/  VIADD R10, R10, 0xffffffff ;  /* 0xffffffff0a0a7836 */ /* 0x001fce0000000000 */
.L_x_5:
[----:B------:R-:W0:Y:S01]  /*0230*/  LDCU.64 UR8, c[0x0][0x3a0] ;  /* 0x00007400ff0877ac */ /* 0x000e220008000a00 */
[----:B------:R-:W1:Y:S01]  /*0240*/  LDC R12, c[0x0][0x394] ;  /* 0x0000e500ff0c7b82 */ /* 0x000e620000000800 */
[----:B------:R-:W-:Y:S02]  /*0250*/  VIADD R21, R4, UR4 ;  /* 0x0000000404157c36 */ /* 0x000fe40008000000 */
[----:B------:R-:W-:Y:S01]  /*0260*/  IMAD.MOV.U32 R20, RZ, RZ, RZ ;  /* 0x000000ffff147224 */ /* 0x000fe200078e00ff */
[----:B0-----:R-:W-:Y:S02]  /*0270*/  UISETP.GE.U32.AND UP1, UPT, UR8, 0x4, UPT ;  /* 0x000000040800788c */ /* 0x001fe4000bf26070 */
[----:B------:R-:W-:Y:S02]  /*0280*/  UIMAD UR12, UR4, UR8, URZ ;  /* 0x00000008040c72a4 */ /* 0x000fe4000f8e02ff */
[----:B------:R-:W-:Y:S01]  /*0290*/  UIADD3 UR4, UPT, UPT, UR4, 0x1, URZ ;  /* 0x0000000104047890 */ /* 0x000fe2000fffe0ff */
[----:B-1----:R-:W-:-:S03]  /*02a0*/  VIADDMNMX.RELU R21, R12, 0xffffffff, R21, PT ;  /* 0xffffffff0c157846 */ /* 0x002fc60003801115 */
[----:B------:R-:W-:Y:S01]  /*02b0*/  UISETP.NE.AND UP0, UPT, UR4, UR9, UPT ;  /* 0x000000090400728c */ /* 0x000fe2000bf05270 */
[----:B------:R-:W-:Y:S10]  /*02c0*/  BRA.U !UP1, `(.L_x_1) ;  /* 0x00000005093c7547 */ /* 0x000ff4000b800000 */
[----:B------:R-:W0:Y:S01]  /*02d0*/  LDCU.64 UR6, c[0x0][0x398] ;  /* 0x00007300ff0677ac */ /* 0x000e220008000a00 */
[----:B------:R-:W1:Y:S01]  /*02e0*/  LDC.64 R12, c[0x0][0x380] ;  /* 0x0000e000ff0c7b82 */ /* 0x000e620000000a00 */
[----:B------:R-:W-:Y:S02]  /*02f0*/  IMAD.MOV.U32 R23, RZ, RZ, R9 ;  /* 0x000000ffff177224 */ /* 0x000fe400078e0009 */
[----:B------:R-:W-:Y:S01]  /*0300*/  IMAD.MOV.U32 R20, RZ, RZ, R8 ;  /* 0x000000ffff147224 */ /* 0x000fe200078e0008 */
[----:B------:R-:W2:Y:S01]  /*0310*/  LDCU UR9, c[0x0][0x390] ;  /* 0x00007200ff0977ac */ /* 0x000ea20008000800 */
[----:B0-----:R-:W-:-:S04]  /*0320*/  UIMAD.WIDE.U32 UR6, UR12, 0x4, UR6 ;  /* 0x000000040c0678a5 */ /* 0x001fc8000f8e0006 */
[----:B------:R-:W-:-:S04]  /*0330*/  UIADD3 UR5, UP1, UPT, UR6, 0x8, URZ ;  /* 0x0000000806057890 */ /* 0x000fc8000ff3e0ff */
[----:B------:R-:W-:Y:S02]  /*0340*/  UIADD3.X UR6, UPT, UPT, URZ, UR7, URZ, UP1, !UPT ;  /* 0x00000007ff067290 */ /* 0x000fe40008ffe4ff */
[----:B------:R-:W-:-:S04]  /*0350*/  IMAD.U32 R16, RZ, RZ, UR5 ;  /* 0x00000005ff107e24 */ /* 0x000fc8000f8e00ff */
[----:B--2---:R-:W-:-:S07]  /*0360*/  IMAD.U32 R19, RZ, RZ, UR6 ;  /* 0x00000006ff137e24 */ /* 0x004fce000f8e00ff */
.L_x_2:
[----:B------:R-:W-:-:S05]  /*0370*/  VIADDMNMX.RELU R14, R23, 0xfffffffd, R10, PT ;  /* 0xfffffffd170e7846 */ /* 0x000fca000380110a */
[----:B------:R-:W-:-:S04]  /*0380*/  IMAD R15, R21, UR9, R14 ;  /* 0x00000009150f7c24 */ /* 0x000fc8000f8e020e */
[----:B-1----:R-:W-:-:S05]  /*0390*/  IMAD.WIDE R14, R15, 0x4, R12 ;  /* 0x000000040f0e7825 */ /* 0x002fca00078e020c */
[----:B------:R0:W2:Y:S02]  /*03a0*/  LDG.E R24, desc[UR10][R14.64] ;  /* 0x0000000a0e187981 */ /* 0x0000a4000c1e1900 */
[----:B0-----:R-:W-:Y:S02]  /*03b0*/  IMAD.MOV.U32 R14, RZ, RZ, R16 ;  /* 0x000000ffff0e7224 */ /* 0x001fe400078e0010 */
[----:B------:R-:W-:-:S05]  /*03c0*/  IMAD.MOV.U32 R15, RZ, RZ, R19 ;  /* 0x000000ffff0f7224 */ /* 0x000fca00078e0013 */
[----:B------:R-:W3:Y:S01]  /*03d0*/  LDG.E R22, desc[UR10][R14.64+-0x8] ;  /* 0xfffff80a0e167981 */ /* 0x000ee2000c1e1900 */
[----:B------:R-:W-:-:S03]  /*03e0*/  VIADDMNMX.RELU R16, R23, 0xfffffffe, R10, PT ;  /* 0xfffffffe17107846 */ /* 0x000fc6000380110a */
[----:B------:R-:W4:Y:S02]  /*03f0*/  LDG.E R26, desc[UR10][R14.64+-0x4] ;  /* 0xfffffc0a0e1a7981 */ /* 0x000f24000c1e1900 */
[----:B------:R-:W-:Y:S01]  /*0400*/  IMAD R19, R21, UR9, R16 ;  /* 0x0000000915137c24 */ /* 0x000fe2000f8e0210 */
[----:B------:R-:W-:-:S03]  /*0410*/  VIADDMNMX.RELU R16, R23, 0xffffffff, R10, PT ;  /* 0xffffffff17107846 */ /* 0x000fc6000380110a */
[----:B------:R-:W-:-:S05]  /*0420*/  IMAD.WIDE R18, R19, 0x4, R12 ;  /* 0x0000000413127825 */ /* 0x000fca00078e020c */
[----:B------:R0:W5:Y:S01]  /*0430*/  LDG.E R25, desc[UR10][R18.64] ;  /* 0x0000000a12197981 */ /* 0x000162000c1e1900 */
[----:B------:R-:W-:-:S04]  /*0440*/  IMAD R17, R21, UR9, R16 ;  /* 0x0000000915117c24 */ /* 0x000fc8000f8e0210 */
[----:B------:R-:W-:Y:S01]  /*0450*/  IMAD.WIDE R16, R17, 0x4, R12 ;  /* 0x0000000411107825 */ /* 0x000fe200078e020c */
[----:B------:R-:W-:-:S05]  /*0460*/  VIMNMX.RELU R29, PT, PT, R10, R23, PT ;  /* 0x000000170a1d7248 */ /* 0x000fca0003fe1100 */
[----:B------:R-:W4:Y:S01]  /*0470*/  LDG.E R16, desc[UR10][R16.64] ;  /* 0x0000000a10107981 */ /* 0x000f22000c1e1900 */
[----:B------:R-:W-:-:S04]  /*0480*/  IMAD R29, R21, UR9, R29 ;  /* 0x00000009151d7c24 */ /* 0x000fc8000f8e021d */
[----:B0-----:R-:W-:Y:S01]  /*0490*/  IMAD.WIDE R18, R29, 0x4, R12 ;  /* 0x000000041d127825 */ /* 0x001fe200078e020c */
[----:B------:R-:W4:Y:S05]  /*04a0*/  LDG.E R17, desc[UR10][R14.64+0x4] ;  /* 0x0000040a0e117981 */ /* 0x000f2a000c1e1900 */
[----:B------:R0:W4:Y:S01]  /*04b0*/  LDG.E R18, desc[UR10][R18.64] ;  /* 0x0000000a12127981 */ /* 0x000122000c1e1900 */
[----:B--2---:R-:W-:-:S04]  /*04c0*/  SHF.R.U32.HI R27, RZ, 0x8, R24 ;  /* 0x00000008ff1b7819 */ /* 0x004fc80000011618 */
[----:B------:R-:W-:-:S04]  /*04d0*/  LOP3.LUT R27, R27, 0xff, RZ, 0xc0, !PT ;  /* 0x000000ff1b1b7812 */ /* 0x000fc800078ec0ff */
[----:B------:R-:W-:-:S05]  /*04e0*/  I2FP.F32.U32 R27, R27 ;  /* 0x0000001b001b7245 */ /* 0x000fca0000201000 */
[-C--:B---3--:R-:W-:Y:S02]  /*04f0*/  FFMA R27, R27, R22.reuse, R2 ;  /* 0x000000161b1b7223 */ /* 0x088fe40000000002 */
[----:B------:R-:W2:Y:S01]  /*0500*/  LDG.E R2, desc[UR10][R14.64] ;  /* 0x0000000a0e027981 */ /* 0x000ea2000c1e1900 */
[----:B------:R-:W1:Y:S02]  /*0510*/  I2F.U8 R28, R24 ;  /* 0x00000018001c7306 */ /* 0x000e640000001000 */
[----:B-1----:R-:W-:Y:S01]  /*0520*/  FFMA R11, R28, R22, R11 ;  /* 0x000000161c0b7223 */ /* 0x002fe2000000000b */
[----:B------:R-:W-:-:S04]  /*0530*/  SHF.R.U32.HI R28, RZ, 0x10, R24 ;  /* 0x00000010ff1c7819 */ /* 0x000fc80000011618 */
[----:B------:R-:W-:-:S04]  /*0540*/  LOP3.LUT R28, R28, 0xff, RZ, 0xc0, !PT ;  /* 0x000000ff1c1c7812 */ /* 0x000fc800078ec0ff */
[----:B------:R-:W-:-:S05]  /*0550*/  I2FP.F32.U32 R24, R28 ;  /* 0x0000001c00187245 */ /* 0x000fca0000201000 */
[----:B------:R-:W-:Y:S02]  /*0560*/  FFMA R3, R24, R22, R3 ;  /* 0x0000001618037223 */ /* 0x000fe40000000003 */
[----:B-----5:R-:W1:Y:S01]  /*0570*/  I2F.U8 R22, R25 ;  /* 0x0000001900167306 */ /* 0x020e620000001000 */
[--C-:B------:R-:W-:Y:S02]  /*0580*/  SHF.R.U32.HI R24, RZ, 0x8, R25.reuse ;  /* 0x00000008ff187819 */ /* 0x100fe40000011619 */
[----:B0-----:R-:W-:Y:S02]  /*0590*/  SHF.R.U32.HI R19, RZ, 0x10, R25 ;  /* 0x00000010ff137819 */ /* 0x001fe40000011619 */
[----:B------:R-:W-:Y:S02]  /*05a0*/  LOP3.LUT R24, R24, 0xff, RZ, 0xc0, !PT ;  /* 0x000000ff18187812 */ /* 0x000fe400078ec0ff */
[----:B------:R-:W-:Y:S02]  /*05b0*/  LOP3.LUT R19, R19, 0xff, RZ, 0xc0, !PT ;  /* 0x000000ff13137812 */ /* 0x000fe400078ec0ff */
[----:B------:R-:W-:-:S05]  /*05c0*/  I2FP.F32.U32 R24, R24 ;  /* 0x0000001800187245 */ /* 0x000fca0000201000 */
[-C--:B----4-:R-:W-:Y:S01]  /*05d0*/  FFMA R27, R24, R26.reuse, R27 ;  /* 0x0000001a181b7223 */ /* 0x090fe2000000001b */
[----:B-1----:R-:W-:Y:S01]  /*05e0*/  FFMA R11, R22, R26, R11 ;  /* 0x0000001a160b7223 */ /* 0x002fe2000000000b */
[----:B------:R-:W-:Y:S01]  /*05f0*/  I2FP.F32.U32 R24, R19 ;  /* 0x0000001300187245 */ /* 0x000fe20000201000 */
[----:B------:R0:W2:Y:S01]  /*0600*/  I2F.U8 R22, R16 ;  /* 0x0000001000167306 */ /* 0x0000a20000001000 */
[----:B------:R-:W-:-:S03]  /*0610*/  SHF.R.U32.HI R19, RZ, 0x8, R16 ;  /* 0x00000008ff137819 */ /* 0x000fc60000011610 */
[----:B------:R-:W-:Y:S01]  /*0620*/  FFMA R3, R24, R26, R3 ;  /* 0x0000001a18037223 */ /* 0x000fe20000000003 */
[----:B------:R-:W-:Y:S01]  /*0630*/  SHF.R.U32.HI R24, RZ, 0x10, R16 ;  /* 0x00000010ff187819 */ /* 0x000fe20000011610 */
[----:B------:R-:W-:Y:S01]  /*0640*/  VIADD R20, R20, 0x4 ;  /* 0x0000000414147836 */ /* 0x000fe20000000000 */
[----:B------:R-:W-:Y:S02]  /*0650*/  LOP3.LUT R19, R19, 0xff, RZ, 0xc0, !PT ;  /* 0x000000ff13137812 */ /* 0x000fe400078ec0ff */
[----:B------:R-:W-:Y:S02]  /*0660*/  LOP3.LUT R26, R24, 0xff, RZ, 0xc0, !PT ;  /* 0x000000ff181a7812 */ /* 0x000fe400078ec0ff */
[----:B------:R-:W-:Y:S02]  /*0670*/  ISETP.NE.AND P0, PT, R20, RZ, PT ;  /* 0x000000ff1400720c */ /* 0x000fe40003f05270 */
[----:B------:R-:W-:Y:S02]  /*0680*/  I2FP.F32.U32 R26, R26 ;  /* 0x0000001a001a7245 */ /* 0x000fe40000201000 */
[----:B------:R-:W-:-:S02]  /*0690*/  I2FP.F32.U32 R24, R19 ;  /* 0x0000001300187245 */ /* 0x000fc40000201000 */
[--C-:B0-----:R-:W-:Y:S02]  /*06a0*/  SHF.R.U32.HI R16, RZ, 0x8, R18.reuse ;  /* 0x00000008ff107819 */ /* 0x101fe40000011612 */
[----:B------:R-:W-:-:S04]  /*06b0*/  SHF.R.U32.HI R19, RZ, 0x10, R18 ;  /* 0x00000010ff137819 */ /* 0x000fc80000011612 */
[----:B------:R-:W-:-:S04]  /*06c0*/  LOP3.LUT R19, R19, 0xff, RZ, 0xc0, !PT ;  /* 0x000000ff13137812 */ /* 0x000fc800078ec0ff */
[----:B------:R-:W-:Y:S01]  /*06d0*/  I2FP.F32.U32 R25, R19 ;  /* 0x0000001300197245 */ /* 0x000fe20000201000 */
[----:B------:R-:W-:Y:S02]  /*06e0*/  VIADD R23, R23, 0x4 ;  /* 0x0000000417177836 */ /* 0x000fe40000000000 */
[-C--:B--2---:R-:W-:Y:S02]  /*06f0*/  FFMA R22, R22, R2.reuse, R11 ;  /* 0x0000000216167223 */ /* 0x084fe4000000000b */
[----:B------:R-:W0:Y:S01]  /*0700*/  I2F.U8 R11, R18 ;  /* 0x00000012000b7306 */ /* 0x000e220000001000 */
[-C--:B------:R-:W-:Y:S01]  /*0710*/  FFMA R26, R26, R2.reuse, R3 ;  /* 0x000000021a1a7223 */ /* 0x080fe20000000003 */
[----:B------:R-:W-:Y:S01]  /*0720*/  LOP3.LUT R3, R16, 0xff, RZ, 0xc0, !PT ;  /* 0x000000ff10037812 */ /* 0x000fe200078ec0ff */
[----:B------:R-:W-:Y:S01]  /*0730*/  FFMA R24, R24, R2, R27 ;  /* 0x0000000218187223 */ /* 0x000fe2000000001b */
[----:B------:R-:W-:Y:S02]  /*0740*/  IADD3 R16, P1, PT, R14, 0x10, RZ ;  /* 0x000000100e107810 */ /* 0x000fe40007f3e0ff */
[----:B------:R-:W-:-:S03]  /*0750*/  I2FP.F32.U32 R3, R3 ;  /* 0x0000000300037245 */ /* 0x000fc60000201000 */
[----:B------:R-:W-:Y:S02]  /*0760*/  IMAD.X R19, RZ, RZ, R15, P1 ;  /* 0x000000ffff137224 */ /* 0x000fe400008e060f */
[-C--:B------:R-:W-:Y:S01]  /*0770*/  FFMA R2, R3, R17.reuse, R24 ;  /* 0x0000001103027223 */ /* 0x080fe20000000018 */
[-C--:B------:R-:W-:Y:S01]  /*0780*/  FFMA R3, R25, R17.reuse, R26 ;  /* 0x0000001119037223 */ /* 0x080fe2000000001a */
[----:B0-----:R-:W-:Y:S01]  /*0790*/  FFMA R11, R11, R17, R22 ;  /* 0x000000110b0b7223 */ /* 0x001fe20000000016 */
[----:B------:R-:W-:Y:S06]  /*07a0*/  @P0 BRA `(.L_x_2) ;  /* 0xfffffff800f00947 */ /* 0x000fec000383ffff */
[----:B------:R-:W-:-:S07]  /*07b0*/  IMAD.MOV.U32 R20, RZ, RZ, R6 ;  /* 0x000000ffff147224 */ /* 0x000fce00078e0006 */
.L_x_1:
[----:B------:R-:W-:-:S09]  /*07c0*/  ULOP3.LUT UP1, UR6, UR8, 0x3, URZ, 0xc0, !UPT ;  /* 0x0000000308067892 */ /* 0x000fd2000f82c0ff */
[----:B------:R-:W-:Y:S05]  /*07d0*/  BRA.U !UP1, `(.L_x_3) ;  /* 0x00000005090c7547 */ /* 0x000fea000b800000 */
[----:B------:R-:W-:Y:S02]  /*07e0*/  UISETP.NE.AND UP1, UPT, UR6, 0x1, UPT ;  /* 0x000000010600788c */ /* 0x000fe4000bf25270 */
[----:B------:R-:W-:-:S04]  /*07f0*/  ULOP3.LUT UR5, UR8, 0x1, URZ, 0xc0, !UPT ;  /* 0x0000000108057892 */ /* 0x000fc8000f8ec0ff */
[----:B------:R-:W-:-:S03]  /*0800*/  UISETP.NE.U32.AND UP2, UPT, UR5, 0x1, UPT ;  /* 0x000000010500788c */ /* 0x000fc6000bf45070 */
[----:B------:R-:W-:Y:S08]  /*0810*/  BRA.U !UP1, `(.L_x_4) ;  /* 0x0000000109a87547 */ /* 0x000ff0000b800000 */
[----:B------:R-:W0:Y:S01]  /*0820*/  LDC.64 R12, c[0x0][0x380] ;  /* 0x0000e000ff0c7b82 */ /* 0x000e220000000a00 */
[----:B------:R-:W1:Y:S01]  /*0830*/  LDCU UR5, c[0x0][0x390] ;  /* 0x00007200ff0577ac */ /* 0x000e620008000800 */
[----:B------:R-:W-:-:S05]  /*0840*/  IMAD.IADD R19, R7, 0x1, R20 ;  /* 0x0000000107137824 */ /* 0x000fca00078e0214 */
[----:B------:R-:W-:Y:S01]  /*0850*/  VIMNMX.RELU R18, PT, PT, R10, R19, PT ;  /* 0x000000130a127248 */ /* 0x000fe20003fe1100 */
[----:B------:R-:W2:Y:S01]  /*0860*/  LDC.64 R14, c[0x0][0x398] ;  /* 0x0000e600ff0e7b82 */ /* 0x000ea20000000a00 */
[----:B------:R-:W-:-:S07]  /*0870*/  VIADDMNMX.RELU R22, R19, 0x1, R10, PT ;  /* 0x0000000113167846 */ /* 0x000fce000380110a */
[----:B------:R-:W3:Y:S01]  /*0880*/  LDC.64 R16, c[0x0][0x398] ;  /* 0x0000e600ff107b82 */ /* 0x000ee20000000a00 */
[----:B-1----:R-:W-:-:S04]  /*0890*/  IMAD R23, R21, UR5, R18 ;  /* 0x0000000515177c24 */ /* 0x002fc8000f8e0212 */
[----:B0-----:R-:W-:-:S04]  /*08a0*/  IMAD.WIDE R18, R23, 0x4, R12 ;  /* 0x0000000417127825 */ /* 0x001fc800078e020c */
[----:B------:R-:W-:Y:S02]  /*08b0*/  IMAD R23, R21, UR5, R22 ;  /* 0x0000000515177c24 */ /* 0x000fe4000f8e0216 */
[----:B------:R-:W4:Y:S01]  /*08c0*/  LDG.E R18, desc[UR10][R18.64] ;  /* 0x0000000a12127981 */ /* 0x000f22000c1e1900 */
[----:B------:R-:W-:Y:S01]  /*08d0*/  IADD3 R22, P0, PT, R20, UR12, RZ ;  /* 0x0000000c14167c10 */ /* 0x000fe2000ff1e0ff */
[----:B------:R-:W-:-:S04]  /*08e0*/  IMAD.WIDE R12, R23, 0x4, R12 ;  /* 0x00000004170c7825 */ /* 0x000fc800078e020c */
[----:B------:R-:W-:Y:S02]  /*08f0*/  VIADD R23, R20, UR12 ;  /* 0x0000000c14177c36 */ /* 0x000fe40008000000 */
[----:B------:R0:W5:Y:S02]  /*0900*/  LDG.E R12, desc[UR10][R12.64] ;  /* 0x0000000a0c0c7981 */ /* 0x000164000c1e1900 */
[----:B--2---:R-:W-:-:S04]  /*0910*/  IMAD.WIDE.U32 R14, R23, 0x4, R14 ;  /* 0x00000004170e7825 */ /* 0x004fc800078e000e */
[----:B------:R-:W-:Y:S01]  /*0920*/  IMAD.X R23, RZ, RZ, RZ, P0 ;  /* 0x000000ffff177224 */ /* 0x000fe200000e06ff */
[C---:B---3--:R-:W-:Y:S01]  /*0930*/  LEA R16, P0, R22.reuse, R16, 0x2 ;  /* 0x0000001016107211 */ /* 0x048fe200078010ff */
[----:B------:R-:W2:Y:S03]  /*0940*/  LDG.E R14, desc[UR10][R14.64] ;  /* 0x0000000a0e0e7981 */ /* 0x000ea6000c1e1900 */
[----:B------:R-:W-:-:S05]  /*0950*/  LEA.HI.X R17, R22, R17, R23, 0x2, P0 ;  /* 0x0000001116117211 */ /* 0x000fca00000f1417 */
[----:B------:R-:W3:Y:S01]  /*0960*/  LDG.E R16, desc[UR10][R16.64+0x4] ;  /* 0x0000040a10107981 */ /* 0x000ee2000c1e1900 */
[----:B------:R-:W-:Y:S01]  /*0970*/  VIADD R20, R20, 0x2 ;  /* 0x0000000214147836 */ /* 0x000fe20000000000 */
[----:B----4-:R1:W4:Y:S01]  /*0980*/  I2F.U8 R22, R18 ;  /* 0x0000001200167306 */ /* 0x0103220000001000 */
[--C-:B------:R-:W-:Y:S02]  /*0990*/  SHF.R.U32.HI R23, RZ, 0x8, R18.reuse ;  /* 0x00000008ff177819 */ /* 0x100fe40000011612 */
[----:B------:R-:W-:Y:S02]  /*09a0*/  SHF.R.U32.HI R24, RZ, 0x10, R18 ;  /* 0x00000010ff187819 */ /* 0x000fe40000011612 */
[----:B0-----:R-:W-:-:S03]  /*09b0*/  LOP3.LUT R13, R23, 0xff, RZ, 0xc0, !PT ;  /* 0x000000ff170d7812 */ /* 0x001fc600078ec0ff */
[----:B-----5:R0:W3:Y:S01]  /*09c0*/  I2F.U8 R19, R12 ;  /* 0x0000000c00137306 */ /* 0x0200e20000001000 */
[--C-:B------:R-:W-:Y:S02]  /*09d0*/  SHF.R.U32.HI R23, RZ, 0x8, R12.reuse ;  /* 0x00000008ff177819 */ /* 0x100fe4000001160c */
[----:B------:R-:W-:Y:S02]  /*09e0*/  SHF.R.U32.HI R25, RZ, 0x10, R12 ;  /* 0x00000010ff197819 */ /* 0x000fe4000001160c */
[----:B------:R-:W-:Y:S02]  /*09f0*/  LOP3.LUT R24, R24, 0xff, RZ, 0xc0, !PT ;  /* 0x000000ff18187812 */ /* 0x000fe400078ec0ff */
[----:B------:R-:W-:Y:S02]  /*0a00*/  I2FP.F32.U32 R13, R13 ;  /* 0x0000000d000d7245 */ /* 0x000fe40000201000 */
[----:B------:R-:W-:Y:S02]  /*0a10*/  LOP3.LUT R23, R23, 0xff, RZ, 0xc0, !PT ;  /* 0x000000ff17177812 */ /* 0x000fe400078ec0ff */
[----:B------:R-:W-:-:S02]  /*0a20*/  LOP3.LUT R25, R25, 0xff, RZ, 0xc0, !PT ;  /* 0x000000ff19197812 */ /* 0x000fc400078ec0ff */
[----:B-1----:R-:W-:Y:S01]  /*0a30*/  I2FP.F32.U32 R18, R24 ;  /* 0x0000001800127245 */ /* 0x002fe20000201000 */
[-C--:B--2---:R-:W-:Y:S01]  /*0a40*/  FFMA R13, R13, R14.reuse, R2 ;  /* 0x0000000e0d0d7223 */ /* 0x084fe20000000002 */
[----:B------:R-:W-:Y:S01]  /*0a50*/  I2FP.F32.U32 R2, R23 ;  /* 0x0000001700027245 */ /* 0x000fe20000201000 */
[-C--:B----4-:R-:W-:Y:S01]  /*0a60*/  FFMA R22, R22, R14.reuse, R11 ;  /* 0x0000000e16167223 */ /* 0x090fe2000000000b */
[----:B0-----:R-:W-:Y:S01]  /*0a70*/  I2FP.F32.U32 R12, R25 ;  /* 0x00000019000c7245 */ /* 0x001fe20000201000 */
[----:B------:R-:W-:Y:S02]  /*0a80*/  FFMA R3, R18, R14, R3 ;  /* 0x0000000e12037223 */ /* 0x000fe40000000003 */
[-C--:B---3--:R-:W-:Y:S01]  /*0a90*/  FFMA R11, R19, R16.reuse, R22 ;  /* 0x00000010130b7223 */ /* 0x088fe20000000016 */
[-C--:B------:R-:W-:Y:S01]  /*0aa0*/  FFMA R2, R2, R16.reuse, R13 ;  /* 0x0000001002027223 */ /* 0x080fe2000000000d */
[----:B------:R-:W-:-:S07]  /*0ab0*/  FFMA R3, R12, R16, R3 ;  /* 0x000000100c037223 */ /* 0x000fce0000000003 */
.L_x_4:
[----:B------:R-:W-:Y:S05]  /*0ac0*/  BRA.U UP2, `(.L_x_3) ;  /* 0x0000000102507547 */ /* 0x000fea000b800000 */
[----:B------:R-:W0:Y:S01]  /*0ad0*/  LDC.64 R14, c[0x0][0x380] ;  /* 0x0000e000ff0e7b82 */ /* 0x000e220000000a00 */
[----:B------:R-:W1:Y:S01]  /*0ae0*/  LDCU UR5, c[0x0][0x390] ;  /* 0x00007200ff0577ac */ /* 0x000e620008000800 */
[----:B------:R-:W-:-:S06]  /*0af0*/  VIADDMNMX.RELU R16, R7, R20, R10, PT ;  /* 0x0000001407107246 */ /* 0x000fcc000380110a */
[----:B------:R-:W2:Y:S01]  /*0b00*/  LDC.64 R12, c[0x0][0x398] ;  /* 0x0000e600ff0c7b82 */ /* 0x000ea20000000a00 */
[----:B-1----:R-:W-:-:S04]  /*0b10*/  IMAD R21, R21, UR5, R16 ;  /* 0x0000000515157c24 */ /* 0x002fc8000f8e0210 */
[----:B0-----:R-:W-:-:S06]  /*0b20*/  IMAD.WIDE R14, R21, 0x4, R14 ;  /* 0x00000004150e7825 */ /* 0x001fcc00078e020e */
[----:B------:R-:W3:Y:S01]  /*0b30*/  LDG.E R14, desc[UR10][R14.64] ;  /* 0x0000000a0e0e7981 */ /* 0x000ee2000c1e1900 */
[----:B------:R-:W-:-:S04]  /*0b40*/  VIADD R17, R20, UR12 ;  /* 0x0000000c14117c36 */ /* 0x000fc80008000000 */
[----:B--2---:R-:W-:-:S06]  /*0b50*/  IMAD.WIDE.U32 R12, R17, 0x4, R12 ;  /* 0x00000004110c7825 */ /* 0x004fcc00078e000c */
[----:B------:R-:W2:Y:S01]  /*0b60*/  LDG.E R12, desc[UR10][R12.64] ;  /* 0x0000000a0c0c7981 */ /* 0x000ea2000c1e1900 */
[----:B---3--:R-:W0:Y:S01]  /*0b70*/  I2F.U8 R16, R14 ;  /* 0x0000000e00107306 */ /* 0x008e220000001000 */
[--C-:B------:R-:W-:Y:S02]  /*0b80*/  SHF.R.U32.HI R17, RZ, 0x8, R14.reuse ;  /* 0x00000008ff117819 */ /* 0x100fe4000001160e */
[----:B------:R-:W-:Y:S02]  /*0b90*/  SHF.R.U32.HI R18, RZ, 0x10, R14 ;  /* 0x00000010ff127819 */ /* 0x000fe4000001160e */
[----:B------:R-:W-:Y:S02]  /*0ba0*/  LOP3.LUT R17, R17, 0xff, RZ, 0xc0, !PT ;  /* 0x000000ff11117812 */ /* 0x000fe400078ec0ff */
[----:B------:R-:W-:Y:S02]  /*0bb0*/  LOP3.LUT R18, R18, 0xff, RZ, 0xc0, !PT ;  /* 0x000000ff12127812 */ /* 0x000fe400078ec0ff */
[----:B------:R-:W-:-:S02]  /*0bc0*/  I2FP.F32.U32 R17, R17 ;  /* 0x0000001100117245 */ /* 0x000fc40000201000 */
[----:B------:R-:W-:-:S03]  /*0bd0*/  I2FP.F32.U32 R18, R18 ;  /* 0x0000001200127245 */ /* 0x000fc60000201000 */
[-C--:B--2---:R-:W-:Y:S01]  /*0be0*/  FFMA R2, R17, R12.reuse, R2 ;  /* 0x0000000c11027223 */ /* 0x084fe20000000002 */
[-C--:B0-----:R-:W-:Y:S01]  /*0bf0*/  FFMA R11, R16, R12.reuse, R11 ;  /* 0x0000000c100b7223 */ /* 0x081fe2000000000b */
[----:B------:R-:W-:-:S07]  /*0c00*/  FFMA R3, R18, R12, R3 ;  /* 0x0000000c12037223 */ /* 0x000fce0000000003 */
.L_x_3:
[----:B------:R-:W-:Y:S05]  /*0c10*/  BRA.U UP0, `(.L_x_5) ;  /* 0xfffffff500847547 */ /* 0x000fea000b83ffff */
.L_x_0:
[----:B------:R-:W-:Y:S01]  /*0c20*/  FMNMX R3, R3, 255, PT ;  /* 0x437f000003037809 */ /* 0x000fe20003800000 */
[----:B------:R-:W0:Y:S01]  /*0c30*/  LDCU UR4, c[0x0][0x390] ;  /* 0x00007200ff0477ac */ /* 0x000e220008000800 */
[----:B------:R-:W-:Y:S02]  /*0c40*/  FMNMX R4, R2, 255, PT ;  /* 0x437f000002047809 */ /* 0x000fe40003800000 */
[----:B------:R-:W-:Y:S02]  /*0c50*/  FMNMX R6, RZ, R3, !PT ;  /* 0x00000003ff067209 */ /* 0x000fe40007800000 */
[----:B------:R-:W-:Y:S01]  /*0c60*/  FMNMX R4, RZ, R4, !PT ;  /* 0x00000004ff047209 */ /* 0x000fe20007800000 */
[----:B------:R-:W1:Y:S01]  /*0c70*/  LDC.64 R2, c[0x0][0x388] ;  /* 0x0000e200ff027b82 */ /* 0x000e620000000a00 */
[----:B------:R-:W-:Y:S02]  /*0c80*/  FMNMX R11, R11, 255, PT ;  /* 0x437f00000b0b7809 */ /* 0x000fe40003800000 */
[----:B------:R-:W2:Y:S02]  /*0c90*/  F2I.TRUNC.NTZ R6, R6 ;  /* 0x0000000600067305 */ /* 0x000ea4000020f100 */
[----:B------:R-:W-:-:S06]  /*0ca0*/  FMNMX R11, RZ, R11, !PT ;  /* 0x0000000bff0b7209 */ /* 0x000fcc0007800000 */
[----:B------:R-:W3:Y:S01]  /*0cb0*/  F2I.TRUNC.NTZ R4, R4 ;  /* 0x0000000400047305 */ /* 0x000ee2000020f100 */
[----:B0-----:R-:W-:Y:S02]  /*0cc0*/  IMAD R7, R0, UR4, R5 ;  /* 0x0000000400077c24 */ /* 0x001fe4000f8e0205 */
[----:B--2---:R-:W-:-:S05]  /*0cd0*/  IMAD.U32 R0, R6, 0x10000, RZ ;  /* 0x0001000006007824 */ /* 0x004fca00078e00ff */
[----:B------:R-:W0:Y:S01]  /*0ce0*/  F2I.TRUNC.NTZ R11, R11 ;  /* 0x0000000b000b7305 */ /* 0x000e22000020f100 */
[----:B-1----:R-:W-:-:S04]  /*0cf0*/  IMAD.WIDE R2, R7, 0x4, R2 ;  /* 0x0000000407027825 */ /* 0x002fc800078e0202 */
[----:B---3--:R-:W-:-:S05]  /*0d00*/  IMAD.SHL.U32 R5, R4, 0x100, RZ ;  /* 0x0000010004057824 */ /* 0x008fca00078e00ff */
[----:B0-----:R-:W-:-:S05]  /*0d10*/  LOP3.LUT R5, R0, R5, R11, 0xfe, !PT ;  /* 0x0000000500057212 */ /* 0x001fca00078efe0b */
[----:B------:R-:W-:Y:S01]  /*0d20*/  STG.E desc[UR10][R2.64], R5 ;  /* 0x0000000502007986 */ /* 0x000fe2000c10190a */
[----:B------:R-:W-:Y:S05]  /*0d30*/  EXIT ;  /* 0x000000000000794d */ /* 0x000fea0003800000 */
.L_x_6:
[----:B------:R-:W-:-:S00]  /*0d40*/  BRA `(.L_x_6) ;  /* 0xfffffffc00fc7947 */ /* 0x000fc0000383ffff */
[----:B------:R-:W-:-:S00]  /*0d50*/  NOP ;  /* 0x0000000000007918 */ /* 0x000fc00000000000 */
        /* <DEDUP_REMOVED lines=10> */
.L_x_7:


//--------------------- .nv.shared.reserved.0     --------------------------
	.section	.nv.shared.reserved.0,"aw",@nobits
	.weak		__nv_reservedSMEM_offset_0_alias
	.size		__nv_reservedSMEM_offset_0_alias, 0, 64
	.other		__nv_reservedSMEM_offset_0_alias,@"STO_CUDA_RESERVED_SHARED STV_DEFAULT"
__nv_reservedSMEM_offset_0_alias:
	.zero		0
	.zero		64


//--------------------- .nv.constant0._Z11cudaProcessPiS_iiPfii --------------------------
	.section	.nv.constant0._Z11cudaProcessPiS_iiPfii,"a",@progbits
	.sectionflags	@""
	.align	4
.nv.constant0._Z11cudaProcessPiS_iiPfii:
	.zero		936


//--------------------- SYMBOLS --------------------------

	.type		.nv.reservedSmem.offset0,@object
	.size		.nv.reservedSmem.offset0,0x4
